//
// Generated by NVIDIA NVVM Compiler
//
// Compiler Build ID: CL-36424714
// Cuda compilation tools, release 13.0, V13.0.88
// Based on NVVM 20.0.0
//

.version 9.0
.target sm_100
.address_size 64

	// .globl	_Z13odd_even_sortPiii

.visible .entry _Z13odd_even_sortPiii(
	.param .u64 .ptr .align 1 _Z13odd_even_sortPiii_param_0,
	.param .u32 _Z13odd_even_sortPiii_param_1,
	.param .u32 _Z13odd_even_sortPiii_param_2
)
{
	.reg .pred 	%p<9>;
	.reg .b32 	%r<13>;
	.reg .b64 	%rd<5>;

	ld.param.u64 	%rd2, [_Z13odd_even_sortPiii_param_0];
	ld.param.u32 	%r6, [_Z13odd_even_sortPiii_param_1];
	ld.param.u32 	%r8, [_Z13odd_even_sortPiii_param_2];
	cvta.to.global.u64 	%rd3, %rd2;
	mov.u32 	%r9, %ctaid.x;
	setp.ne.s32 	%p1, %r6, 0;
	shl.b32 	%r1, %r9, 1;
	or.b32  	%r11, %r1, 1;
	setp.ge.s32 	%p2, %r11, %r8;
	mul.wide.u32 	%rd4, %r1, 4;
	add.s64 	%rd1, %rd3, %rd4;
	or.pred  	%p3, %p1, %p2;
	@%p3 bra 	$L__BB0_3;
	ld.global.u32 	%r2, [%rd1];
	ld.global.u32 	%r3, [%rd1+4];
	setp.le.s32 	%p4, %r2, %r3;
	@%p4 bra 	$L__BB0_3;
	st.global.u32 	[%rd1], %r3;
	st.global.u32 	[%rd1+4], %r2;
$L__BB0_3:
	setp.ne.s32 	%p5, %r6, 1;
	add.s32 	%r12, %r1, 2;
	setp.ge.s32 	%p6, %r12, %r8;
	or.pred  	%p7, %p5, %p6;
	@%p7 bra 	$L__BB0_6;
	ld.global.u32 	%r4, [%rd1+4];
	ld.global.u32 	%r5, [%rd1+8];
	setp.le.s32 	%p8, %r4, %r5;
	@%p8 bra 	$L__BB0_6;
	st.global.u32 	[%rd1+4], %r5;
	st.global.u32 	[%rd1+8], %r4;
$L__BB0_6:
	ret;

}


// ===== COMPILED SASS (sm_100) =====

	.target	sm_100

	.elftype	@"ET_EXEC"


//--------------------- .note.nv.tkinfo           --------------------------
	.section	.note.nv.tkinfo,"",@"SHT_NOTE"
	.sectionflags	@"SHF_NOTE_NV_TKINFO"
	.tkinfo
        /*0018*/ 	.word	0x00000002
        /*0030*/ 	.string	""
        /*0030*/ 	.string	"ptxas"
        /*0030*/ 	.string	"Cuda compilation tools, release 13.0, V13.0.88"
        /*0030*/ 	.string	"Build cuda_13.0.r13.0/compiler.36424714_0"
        /*0030*/ 	.string	"-arch sm_100 -m 64 "



//--------------------- .note.nv.cuinfo           --------------------------
	.section	.note.nv.cuinfo,"",@"SHT_NOTE"
	.sectionflags	@"SHF_NOTE_NV_CUINFO"
        /*0018*/ 	.short	0x0002
        /*001a*/ 	.short	0x0064
        /*001c*/ 	.short	0x0082
	.zero		2


//--------------------- .nv.info                  --------------------------
	.section	.nv.info,"",@"SHT_CUDA_INFO"
	.align	4


	//----- nvinfo : EIATTR_REGCOUNT
	.align		4
        /*0000*/ 	.byte	0x04, 0x2f
        /*0002*/ 	.short	(.L_1 - .L_0)
	.align		4
.L_0:
        /*0004*/ 	.word	index@(_Z13odd_even_sortPiii)
        /*0008*/ 	.word	0x0000000a


	//----- nvinfo : EIATTR_FRAME_SIZE
	.align		4
.L_1:
        /*000c*/ 	.byte	0x04, 0x11
        /*000e*/ 	.short	(.L_3 - .L_2)
	.align		4
.L_2:
        /*0010*/ 	.word	index@(_Z13odd_even_sortPiii)
        /*0014*/ 	.word	0x00000000


	//----- nvinfo : EIATTR_MIN_STACK_SIZE
	.align		4
.L_3:
        /*0018*/ 	.byte	0x04, 0x12
        /*001a*/ 	.short	(.L_5 - .L_4)
	.align		4
.L_4:
        /*001c*/ 	.word	index@(_Z13odd_even_sortPiii)
        /*0020*/ 	.word	0x00000000
.L_5:


//--------------------- .nv.compat                --------------------------
	.section	.nv.compat,"",@"SHT_CUDA_COMPAT_INFO"
	.align	4
        /*0000*/ 	.byte	0x02, 0x09, 0x00, 0x00, 0x02, 0x02, 0x01, 0x00, 0x02, 0x05, 0x05, 0x00, 0x03, 0x07, 0x01, 0x01
        /*0010*/ 	.byte	0x02, 0x03, 0x00, 0x00, 0x02, 0x06, 0x01, 0x00, 0x04, 0x0b, 0x08, 0x00, 0x09, 0x00, 0x00, 0x00
        /*0020*/ 	.byte	0x00, 0x00, 0x00, 0x00


//--------------------- .nv.info._Z13odd_even_sortPiii --------------------------
	.section	.nv.info._Z13odd_even_sortPiii,"",@"SHT_CUDA_INFO"
	.sectionflags	@""
	.align	4


	//----- nvinfo : EIATTR_CUDA_API_VERSION
	.align		4
        /*0000*/ 	.byte	0x04, 0x37
        /*0002*/ 	.short	(.L_7 - .L_6)
.L_6:
        /*0004*/ 	.word	0x00000082


	//----- nvinfo : EIATTR_KPARAM_INFO
	.align		4
.L_7:
        /*0008*/ 	.byte	0x04, 0x17
        /*000a*/ 	.short	(.L_9 - .L_8)
.L_8:
        /*000c*/ 	.word	0x00000000
        /*0010*/ 	.short	0x0002
        /*0012*/ 	.short	0x000c
        /*0014*/ 	.byte	0x00, 0xf0, 0x11, 0x00


	//----- nvinfo : EIATTR_KPARAM_INFO
	.align		4
.L_9:
        /*0018*/ 	.byte	0x04, 0x17
        /*001a*/ 	.short	(.L_11 - .L_10)
.L_10:
        /*001c*/ 	.word	0x00000000
        /*0020*/ 	.short	0x0001
        /*0022*/ 	.short	0x0008
        /*0024*/ 	.byte	0x00, 0xf0, 0x11, 0x00


	//----- nvinfo : EIATTR_KPARAM_INFO
	.align		4
.L_11:
        /*0028*/ 	.byte	0x04, 0x17
        /*002a*/ 	.short	(.L_13 - .L_12)
.L_12:
        /*002c*/ 	.word	0x00000000
        /*0030*/ 	.short	0x0000
        /*0032*/ 	.short	0x0000
        /*0034*/ 	.byte	0x00, 0xf5, 0x21, 0x00


	//----- nvinfo : EIATTR_SPARSE_MMA_MASK
	.align		4
.L_13:
        /*0038*/ 	.byte	0x03, 0x50
        /*003a*/ 	.short	0x0000


	//----- nvinfo : EIATTR_MAXREG_COUNT
	.align		4
        /*003c*/ 	.byte	0x03, 0x1b
        /*003e*/ 	.short	0x00ff


	//----- nvinfo : EIATTR_MERCURY_ISA_VERSION
	.align		4
        /*0040*/ 	.byte	0x03, 0x5f
        /*0042*/ 	.short	0x0101


	//----- nvinfo : EIATTR_VRC_CTA_INIT_COUNT
	.align		4
        /*0044*/ 	.byte	0x02, 0x4a
	.zero		1
	.zero		1


	//----- nvinfo : EIATTR_EXIT_INSTR_OFFSETS
	.align		4
        /*0048*/ 	.byte	0x04, 0x1c
        /*004a*/ 	.short	(.L_15 - .L_14)


	//   ....[0]....
.L_14:
        /*004c*/ 	.word	0x00000130


	//   ....[1]....
        /*0050*/ 	.word	0x00000170


	//   ....[2]....
        /*0054*/ 	.word	0x000001a0


	//----- nvinfo : EIATTR_CBANK_PARAM_SIZE
	.align		4
.L_15:
        /*0058*/ 	.byte	0x03, 0x19
        /*005a*/ 	.short	0x0010


	//----- nvinfo : EIATTR_PARAM_CBANK
	.align		4
        /*005c*/ 	.byte	0x04, 0x0a
        /*005e*/ 	.short	(.L_17 - .L_16)
	.align		4
.L_16:
        /*0060*/ 	.word	index@(.nv.constant0._Z13odd_even_sortPiii)
        /*0064*/ 	.short	0x0380
        /*0066*/ 	.short	0x0010


	//----- nvinfo : EIATTR_SW_WAR
	.align		4
.L_17:
        /*0068*/ 	.byte	0x04, 0x36
        /*006a*/ 	.short	(.L_19 - .L_18)
.L_18:
        /*006c*/ 	.word	0x00000008
.L_19:


//--------------------- .nv.callgraph             --------------------------
	.section	.nv.callgraph,"",@"SHT_CUDA_CALLGRAPH"
	.align	4
	.sectionentsize	8
	.align		4
        /*0000*/ 	.word	0x00000000
	.align		4
        /*0004*/ 	.word	0xffffffff
	.align		4
        /*0008*/ 	.word	0x00000000
	.align		4
        /*000c*/ 	.word	0xfffffffe
	.align		4
        /*0010*/ 	.word	0x00000000
	.align		4
        /*0014*/ 	.word	0xfffffffd
	.align		4
        /*0018*/ 	.word	0x00000000
	.align		4
        /*001c*/ 	.word	0xfffffffc


//--------------------- .text._Z13odd_even_sortPiii --------------------------
	.section	.text._Z13odd_even_sortPiii,"ax",@progbits
	.align	128
        .global         _Z13odd_even_sortPiii
        .type           _Z13odd_even_sortPiii,@function
        .size           _Z13odd_even_sortPiii,(.L_x_2 - _Z13odd_even_sortPiii)
        .other          _Z13odd_even_sortPiii,@"STO_CUDA_ENTRY STV_DEFAULT"
_Z13odd_even_sortPiii:
.text._Z13odd_even_sortPiii:
[----:B------:R-:W-:Y:S01]  /*0000*/  LDC R1, c[0x0][0x37c] ;  /* 0x0000df00ff017b82 */ /* 0x000fe20000000800 */
[----:B------:R-:W0:Y:S07]  /*0010*/  S2R R5, SR_CTAID.X ;  /* 0x0000000000057919 */ /* 0x000e2e0000002500 */
[----:B------:R-:W1:Y:S01]  /*0020*/  LDC.64 R6, c[0x0][0x388] ;  /* 0x0000e200ff067b82 */ /* 0x000e620000000a00 */
[----:B------:R-:W2:Y:S07]  /*0030*/  LDCU.64 UR4, c[0x0][0x358] ;  /* 0x00006b00ff0477ac */ /* 0x000eae0008000a00 */
[----:B------:R-:W3:Y:S01]  /*0040*/  LDC.64 R2, c[0x0][0x380] ;  /* 0x0000e000ff027b82 */ /* 0x000ee20000000a00 */
[----:B0-----:R-:W-:-:S04]  /*0050*/  IMAD.SHL.U32 R5, R5, 0x2, RZ ;  /* 0x0000000205057824 */ /* 0x001fc800078e00ff */
[C---:B------:R-:W-:Y:S02]  /*0060*/  VIADD R0, R5.reuse, 0x1 ;  /* 0x0000000105007836 */ /* 0x040fe40000000000 */
[C---:B------:R-:W-:Y:S02]  /*0070*/  VIADD R4, R5.reuse, 0x2 ;  /* 0x0000000205047836 */ /* 0x040fe40000000000 */
[----:B---3--:R-:W-:Y:S01]  /*0080*/  IMAD.WIDE.U32 R2, R5, 0x4, R2 ;  /* 0x0000000405027825 */ /* 0x008fe200078e0002 */
[-C--:B-1----:R-:W-:Y:S02]  /*0090*/  ISETP.GE.AND P0, PT, R0, R7.reuse, PT ;  /* 0x000000070000720c */ /* 0x082fe40003f06270 */
[----:B------:R-:W-:Y:S02]  /*00a0*/  ISETP.GE.AND P1, PT, R4, R7, PT ;  /* 0x000000070400720c */ /* 0x000fe40003f26270 */
[C---:B------:R-:W-:Y:S02]  /*00b0*/  ISETP.NE.OR P0, PT, R6.reuse, RZ, P0 ;  /* 0x000000ff0600720c */ /* 0x040fe40000705670 */
[----:B------:R-:W-:-:S11]  /*00c0*/  ISETP.NE.OR P1, PT, R6, 0x1, P1 ;  /* 0x000000010600780c */ /* 0x000fd60000f25670 */
[----:B--2---:R-:W-:Y:S05]  /*00d0*/  @P0 BRA `(.L_x_0) ;  /* 0x0000000000140947 */ /* 0x004fea0003800000 */
[----:B------:R-:W2:Y:S04]  /*00e0*/  LDG.E R5, desc[UR4][R2.64] ;  /* 0x0000000402057981 */ /* 0x000ea8000c1e1900 */
[----:B------:R-:W2:Y:S02]  /*00f0*/  LDG.E R0, desc[UR4][R2.64+0x4] ;  /* 0x0000040402007981 */ /* 0x000ea4000c1e1900 */
[----:B--2---:R-:W-:-:S13]  /*0100*/  ISETP.GT.AND P0, PT, R5, R0, PT ;  /* 0x000000000500720c */ /* 0x004fda0003f04270 */
[----:B------:R0:W-:Y:S04]  /*0110*/  @P0 STG.E desc[UR4][R2.64], R0 ;  /* 0x0000000002000986 */ /* 0x0001e8000c101904 */
[----:B------:R0:W-:Y:S02]  /*0120*/  @P0 STG.E desc[UR4][R2.64+0x4], R5 ;  /* 0x0000040502000986 */ /* 0x0001e4000c101904 */
.L_x_0:
[----:B------:R-:W-:Y:S05]  /*0130*/  @P1 EXIT ;  /* 0x000000000000194d */ /* 0x000fea0003800000 */
[----:B0-----:R-:W2:Y:S04]  /*0140*/  LDG.E R0, desc[UR4][R2.64+0x4] ;  /* 0x0000040402007981 */ /* 0x001ea8000c1e1900 */
[----:B------:R-:W2:Y:S02]  /*0150*/  LDG.E R5, desc[UR4][R2.64+0x8] ;  /* 0x0000080402057981 */ /* 0x000ea4000c1e1900 */
[----:B--2---:R-:W-:-:S13]  /*0160*/  ISETP.GT.AND P0, PT, R0, R5, PT ;  /* 0x000000050000720c */ /* 0x004fda0003f04270 */
[----:B------:R-:W-:Y:S05]  /*0170*/  @!P0 EXIT ;  /* 0x000000000000894d */ /* 0x000fea0003800000 */
[----:B------:R-:W-:Y:S04]  /*0180*/  STG.E desc[UR4][R2.64+0x4], R5 ;  /* 0x0000040502007986 */ /* 0x000fe8000c101904 */
[----:B------:R-:W-:Y:S01]  /*0190*/  STG.E desc[UR4][R2.64+0x8], R0 ;  /* 0x0000080002007986 */ /* 0x000fe2000c101904 */
[----:B------:R-:W-:Y:S05]  /*01a0*/  EXIT ;  /* 0x000000000000794d */ /* 0x000fea0003800000 */
.L_x_1:
[----:B------:R-:W-:-:S00]  /*01b0*/  BRA `(.L_x_1) ;  /* 0xfffffffc00fc7947 */ /* 0x000fc0000383ffff */
[----:B------:R-:W-:-:S00]  /*01c0*/  NOP ;  /* 0x0000000000007918 */ /* 0x000fc00000000000 */
        /* <DEDUP_REMOVED lines=11> */
.L_x_2:


//--------------------- .nv.shared.reserved.0     --------------------------
	.section	.nv.shared.reserved.0,"aw",@nobits
	.weak		__nv_reservedSMEM_offset_0_alias
	.size		__nv_reservedSMEM_offset_0_alias, 0, 64
	.other		__nv_reservedSMEM_offset_0_alias,@"STO_CUDA_RESERVED_SHARED STV_DEFAULT"
__nv_reservedSMEM_offset_0_alias:
	.zero		0
	.zero		64


//--------------------- .nv.constant0._Z13odd_even_sortPiii --------------------------
	.section	.nv.constant0._Z13odd_even_sortPiii,"a",@progbits
	.sectionflags	@""
	.align	4
.nv.constant0._Z13odd_even_sortPiii:
	.zero		912


//--------------------- SYMBOLS --------------------------

	.type		.nv.reservedSmem.offset0,@object
	.size		.nv.reservedSmem.offset0,0x4
